//
// Generated by NVIDIA NVVM Compiler
//
// Compiler Build ID: CL-36424714
// Cuda compilation tools, release 13.0, V13.0.88
// Based on NVVM 20.0.0
//

.version 9.0
.target sm_100
.address_size 64

	// .globl	_Z6setMaxPli

.visible .entry _Z6setMaxPli(
	.param .u64 .ptr .align 1 _Z6setMaxPli_param_0,
	.param .u32 _Z6setMaxPli_param_1
)
{
	.reg .pred 	%p<2>;
	.reg .b32 	%r<5>;
	.reg .b64 	%rd<6>;

	ld.param.u64 	%rd1, [_Z6setMaxPli_param_0];
	ld.param.u32 	%r1, [_Z6setMaxPli_param_1];
	mov.u32 	%r2, %tid.x;
	mov.u32 	%r3, %tid.y;
	mad.lo.s32 	%r4, %r1, %r2, %r3;
	setp.eq.s32 	%p1, %r2, %r3;
	selp.b64 	%rd2, 0, 2147483647, %p1;
	cvta.to.global.u64 	%rd3, %rd1;
	mul.wide.s32 	%rd4, %r4, 8;
	add.s64 	%rd5, %rd3, %rd4;
	st.global.u64 	[%rd5], %rd2;
	ret;

}


// ===== COMPILED SASS (sm_100) =====

	.target	sm_100

	.elftype	@"ET_EXEC"


//--------------------- .note.nv.tkinfo           --------------------------
	.section	.note.nv.tkinfo,"",@"SHT_NOTE"
	.sectionflags	@"SHF_NOTE_NV_TKINFO"
	.tkinfo
        /*0018*/ 	.word	0x00000002
        /*0030*/ 	.string	""
        /*0030*/ 	.string	"ptxas"
        /*0030*/ 	.string	"Cuda compilation tools, release 13.0, V13.0.88"
        /*0030*/ 	.string	"Build cuda_13.0.r13.0/compiler.36424714_0"
        /*0030*/ 	.string	"-arch sm_100 -m 64 "



//--------------------- .note.nv.cuinfo           --------------------------
	.section	.note.nv.cuinfo,"",@"SHT_NOTE"
	.sectionflags	@"SHF_NOTE_NV_CUINFO"
        /*0018*/ 	.short	0x0002
        /*001a*/ 	.short	0x0064
        /*001c*/ 	.short	0x0082
	.zero		2


//--------------------- .nv.info                  --------------------------
	.section	.nv.info,"",@"SHT_CUDA_INFO"
	.align	4


	//----- nvinfo : EIATTR_REGCOUNT
	.align		4
        /*0000*/ 	.byte	0x04, 0x2f
        /*0002*/ 	.short	(.L_1 - .L_0)
	.align		4
.L_0:
        /*0004*/ 	.word	index@(_Z6setMaxPli)
        /*0008*/ 	.word	0x00000008


	//----- nvinfo : EIATTR_FRAME_SIZE
	.align		4
.L_1:
        /*000c*/ 	.byte	0x04, 0x11
        /*000e*/ 	.short	(.L_3 - .L_2)
	.align		4
.L_2:
        /*0010*/ 	.word	index@(_Z6setMaxPli)
        /*0014*/ 	.word	0x00000000


	//----- nvinfo : EIATTR_MIN_STACK_SIZE
	.align		4
.L_3:
        /*0018*/ 	.byte	0x04, 0x12
        /*001a*/ 	.short	(.L_5 - .L_4)
	.align		4
.L_4:
        /*001c*/ 	.word	index@(_Z6setMaxPli)
        /*0020*/ 	.word	0x00000000
.L_5:


//--------------------- .nv.compat                --------------------------
	.section	.nv.compat,"",@"SHT_CUDA_COMPAT_INFO"
	.align	4
        /*0000*/ 	.byte	0x02, 0x09, 0x00, 0x00, 0x02, 0x02, 0x01, 0x00, 0x02, 0x05, 0x05, 0x00, 0x03, 0x07, 0x01, 0x01
        /*0010*/ 	.byte	0x02, 0x03, 0x00, 0x00, 0x02, 0x06, 0x01, 0x00, 0x04, 0x0b, 0x08, 0x00, 0x09, 0x00, 0x00, 0x00
        /*0020*/ 	.byte	0x00, 0x00, 0x00, 0x00


//--------------------- .nv.info._Z6setMaxPli     --------------------------
	.section	.nv.info._Z6setMaxPli,"",@"SHT_CUDA_INFO"
	.sectionflags	@""
	.align	4


	//----- nvinfo : EIATTR_CUDA_API_VERSION
	.align		4
        /*0000*/ 	.byte	0x04, 0x37
        /*0002*/ 	.short	(.L_7 - .L_6)
.L_6:
        /*0004*/ 	.word	0x00000082


	//----- nvinfo : EIATTR_KPARAM_INFO
	.align		4
.L_7:
        /*0008*/ 	.byte	0x04, 0x17
        /*000a*/ 	.short	(.L_9 - .L_8)
.L_8:
        /*000c*/ 	.word	0x00000000
        /*0010*/ 	.short	0x0001
        /*0012*/ 	.short	0x0008
        /*0014*/ 	.byte	0x00, 0xf0, 0x11, 0x00


	//----- nvinfo : EIATTR_KPARAM_INFO
	.align		4
.L_9:
        /*0018*/ 	.byte	0x04, 0x17
        /*001a*/ 	.short	(.L_11 - .L_10)
.L_10:
        /*001c*/ 	.word	0x00000000
        /*0020*/ 	.short	0x0000
        /*0022*/ 	.short	0x0000
        /*0024*/ 	.byte	0x00, 0xf5, 0x21, 0x00


	//----- nvinfo : EIATTR_SPARSE_MMA_MASK
	.align		4
.L_11:
        /*0028*/ 	.byte	0x03, 0x50
        /*002a*/ 	.short	0x0000


	//----- nvinfo : EIATTR_MAXREG_COUNT
	.align		4
        /*002c*/ 	.byte	0x03, 0x1b
        /*002e*/ 	.short	0x00ff


	//----- nvinfo : EIATTR_MERCURY_ISA_VERSION
	.align		4
        /*0030*/ 	.byte	0x03, 0x5f
        /*0032*/ 	.short	0x0101


	//----- nvinfo : EIATTR_VRC_CTA_INIT_COUNT
	.align		4
        /*0034*/ 	.byte	0x02, 0x4a
	.zero		1
	.zero		1


	//----- nvinfo : EIATTR_EXIT_INSTR_OFFSETS
	.align		4
        /*0038*/ 	.byte	0x04, 0x1c
        /*003a*/ 	.short	(.L_13 - .L_12)


	//   ....[0]....
.L_12:
        /*003c*/ 	.word	0x000000c0


	//----- nvinfo : EIATTR_CBANK_PARAM_SIZE
	.align		4
.L_13:
        /*0040*/ 	.byte	0x03, 0x19
        /*0042*/ 	.short	0x000c


	//----- nvinfo : EIATTR_PARAM_CBANK
	.align		4
        /*0044*/ 	.byte	0x04, 0x0a
        /*0046*/ 	.short	(.L_15 - .L_14)
	.align		4
.L_14:
        /*0048*/ 	.word	index@(.nv.constant0._Z6setMaxPli)
        /*004c*/ 	.short	0x0380
        /*004e*/ 	.short	0x000c


	//----- nvinfo : EIATTR_SW_WAR
	.align		4
.L_15:
        /*0050*/ 	.byte	0x04, 0x36
        /*0052*/ 	.short	(.L_17 - .L_16)
.L_16:
        /*0054*/ 	.word	0x00000008
.L_17:


//--------------------- .nv.callgraph             --------------------------
	.section	.nv.callgraph,"",@"SHT_CUDA_CALLGRAPH"
	.align	4
	.sectionentsize	8
	.align		4
        /*0000*/ 	.word	0x00000000
	.align		4
        /*0004*/ 	.word	0xffffffff
	.align		4
        /*0008*/ 	.word	0x00000000
	.align		4
        /*000c*/ 	.word	0xfffffffe
	.align		4
        /*0010*/ 	.word	0x00000000
	.align		4
        /*0014*/ 	.word	0xfffffffd
	.align		4
        /*0018*/ 	.word	0x00000000
	.align		4
        /*001c*/ 	.word	0xfffffffc


//--------------------- .text._Z6setMaxPli        --------------------------
	.section	.text._Z6setMaxPli,"ax",@progbits
	.align	128
        .global         _Z6setMaxPli
        .type           _Z6setMaxPli,@function
        .size           _Z6setMaxPli,(.L_x_1 - _Z6setMaxPli)
        .other          _Z6setMaxPli,@"STO_CUDA_ENTRY STV_DEFAULT"
_Z6setMaxPli:
.text._Z6setMaxPli:
[----:B------:R-:W-:Y:S01]  /*0000*/  LDC R1, c[0x0][0x37c] ;  /* 0x0000df00ff017b82 */ /* 0x000fe20000000800 */
[----:B------:R-:W0:Y:S07]  /*0010*/  S2R R5, SR_TID.X ;  /* 0x0000000000057919 */ /* 0x000e2e0000002100 */
[----:B------:R-:W1:Y:S01]  /*0020*/  LDC.64 R2, c[0x0][0x380] ;  /* 0x0000e000ff027b82 */ /* 0x000e620000000a00 */
[----:B------:R-:W2:Y:S01]  /*0030*/  LDCU UR6, c[0x0][0x388] ;  /* 0x00007100ff0677ac */ /* 0x000ea20008000800 */
[----:B------:R-:W0:Y:S01]  /*0040*/  S2R R0, SR_TID.Y ;  /* 0x0000000000007919 */ /* 0x000e220000002200 */
[----:B------:R-:W3:Y:S01]  /*0050*/  LDCU.64 UR4, c[0x0][0x358] ;  /* 0x00006b00ff0477ac */ /* 0x000ee20008000a00 */
[C---:B0-----:R-:W-:Y:S01]  /*0060*/  ISETP.NE.AND P0, PT, R5.reuse, R0, PT ;  /* 0x000000000500720c */ /* 0x041fe20003f05270 */
[----:B--2---:R-:W-:-:S03]  /*0070*/  IMAD R5, R5, UR6, R0 ;  /* 0x0000000605057c24 */ /* 0x004fc6000f8e0200 */
[----:B------:R-:W-:Y:S01]  /*0080*/  SEL R4, RZ, 0x7fffffff, !P0 ;  /* 0x7fffffffff047807 */ /* 0x000fe20004000000 */
[----:B-1----:R-:W-:-:S04]  /*0090*/  IMAD.WIDE R2, R5, 0x8, R2 ;  /* 0x0000000805027825 */ /* 0x002fc800078e0202 */
[----:B------:R-:W-:-:S05]  /*00a0*/  HFMA2 R5, -RZ, RZ, 0, 0 ;  /* 0x00000000ff057431 */ /* 0x000fca00000001ff */
[----:B---3--:R-:W-:Y:S01]  /*00b0*/  STG.E.64 desc[UR4][R2.64], R4 ;  /* 0x0000000402007986 */ /* 0x008fe2000c101b04 */
[----:B------:R-:W-:Y:S05]  /*00c0*/  EXIT ;  /* 0x000000000000794d */ /* 0x000fea0003800000 */
.L_x_0:
[----:B------:R-:W-:-:S00]  /*00d0*/  BRA `(.L_x_0) ;  /* 0xfffffffc00fc7947 */ /* 0x000fc0000383ffff */
[----:B------:R-:W-:-:S00]  /*00e0*/  NOP ;  /* 0x0000000000007918 */ /* 0x000fc00000000000 */
        /* <DEDUP_REMOVED lines=9> */
.L_x_1:


//--------------------- .nv.shared.reserved.0     --------------------------
	.section	.nv.shared.reserved.0,"aw",@nobits
	.weak		__nv_reservedSMEM_offset_0_alias
	.size		__nv_reservedSMEM_offset_0_alias, 0, 64
	.other		__nv_reservedSMEM_offset_0_alias,@"STO_CUDA_RESERVED_SHARED STV_DEFAULT"
__nv_reservedSMEM_offset_0_alias:
	.zero		0
	.zero		64


//--------------------- .nv.constant0._Z6setMaxPli --------------------------
	.section	.nv.constant0._Z6setMaxPli,"a",@progbits
	.sectionflags	@""
	.align	4
.nv.constant0._Z6setMaxPli:
	.zero		908


//--------------------- SYMBOLS --------------------------

	.type		.nv.reservedSmem.offset0,@object
	.size		.nv.reservedSmem.offset0,0x4
